//
// Generated by NVIDIA NVVM Compiler
//
// Compiler Build ID: CL-36424714
// Cuda compilation tools, release 13.0, V13.0.88
// Based on NVVM 20.0.0
//

.version 9.0
.target sm_100
.address_size 64

	// .globl	_Z12prod_esc_gpuPfS_S_j
// _ZZ12prod_esc_gpuPfS_S_jE5cache has been demoted

.visible .entry _Z12prod_esc_gpuPfS_S_j(
	.param .u64 .ptr .align 1 _Z12prod_esc_gpuPfS_S_j_param_0,
	.param .u64 .ptr .align 1 _Z12prod_esc_gpuPfS_S_j_param_1,
	.param .u64 .ptr .align 1 _Z12prod_esc_gpuPfS_S_j_param_2,
	.param .u32 _Z12prod_esc_gpuPfS_S_j_param_3
)
{
	.reg .pred 	%p<7>;
	.reg .b32 	%r<19>;
	.reg .b32 	%f<14>;
	.reg .b64 	%rd<12>;
	// demoted variable
	.shared .align 4 .b8 _ZZ12prod_esc_gpuPfS_S_jE5cache[128];
	ld.param.u64 	%rd3, [_Z12prod_esc_gpuPfS_S_j_param_0];
	ld.param.u64 	%rd4, [_Z12prod_esc_gpuPfS_S_j_param_1];
	ld.param.u64 	%rd5, [_Z12prod_esc_gpuPfS_S_j_param_2];
	ld.param.u32 	%r11, [_Z12prod_esc_gpuPfS_S_j_param_3];
	mov.u32 	%r1, %tid.x;
	mov.u32 	%r2, %ctaid.x;
	mov.u32 	%r18, %ntid.x;
	mad.lo.s32 	%r17, %r2, %r18, %r1;
	setp.ge.u32 	%p1, %r17, %r11;
	mov.f32 	%f13, 0f00000000;
	@%p1 bra 	$L__BB0_3;
	mov.u32 	%r12, %nctaid.x;
	mul.lo.s32 	%r5, %r12, %r18;
	cvta.to.global.u64 	%rd1, %rd3;
	cvta.to.global.u64 	%rd2, %rd4;
	mov.f32 	%f13, 0f00000000;
$L__BB0_2:
	mul.wide.s32 	%rd6, %r17, 4;
	add.s64 	%rd7, %rd1, %rd6;
	ld.global.f32 	%f6, [%rd7];
	add.s64 	%rd8, %rd2, %rd6;
	ld.global.f32 	%f7, [%rd8];
	fma.rn.f32 	%f13, %f6, %f7, %f13;
	add.s32 	%r17, %r17, %r5;
	setp.lt.u32 	%p2, %r17, %r11;
	@%p2 bra 	$L__BB0_2;
$L__BB0_3:
	shl.b32 	%r13, %r1, 2;
	mov.u32 	%r14, _ZZ12prod_esc_gpuPfS_S_jE5cache;
	add.s32 	%r8, %r14, %r13;
	st.shared.f32 	[%r8], %f13;
	bar.sync 	0;
	setp.lt.u32 	%p3, %r18, 2;
	@%p3 bra 	$L__BB0_7;
$L__BB0_4:
	shr.u32 	%r10, %r18, 1;
	setp.ge.u32 	%p4, %r1, %r10;
	@%p4 bra 	$L__BB0_6;
	shl.b32 	%r15, %r10, 2;
	add.s32 	%r16, %r8, %r15;
	ld.shared.f32 	%f8, [%r16];
	ld.shared.f32 	%f9, [%r8];
	add.f32 	%f10, %f8, %f9;
	st.shared.f32 	[%r8], %f10;
$L__BB0_6:
	bar.sync 	0;
	setp.gt.u32 	%p5, %r18, 3;
	mov.u32 	%r18, %r10;
	@%p5 bra 	$L__BB0_4;
$L__BB0_7:
	setp.ne.s32 	%p6, %r1, 0;
	@%p6 bra 	$L__BB0_9;
	ld.shared.f32 	%f11, [_ZZ12prod_esc_gpuPfS_S_jE5cache];
	cvta.to.global.u64 	%rd9, %rd5;
	mul.wide.u32 	%rd10, %r2, 4;
	add.s64 	%rd11, %rd9, %rd10;
	st.global.f32 	[%rd11], %f11;
$L__BB0_9:
	ret;

}


// ===== COMPILED SASS (sm_100) =====

	.target	sm_100

	.elftype	@"ET_EXEC"


//--------------------- .note.nv.tkinfo           --------------------------
	.section	.note.nv.tkinfo,"",@"SHT_NOTE"
	.sectionflags	@"SHF_NOTE_NV_TKINFO"
	.tkinfo
        /*0018*/ 	.word	0x00000002
        /*0030*/ 	.string	""
        /*0030*/ 	.string	"ptxas"
        /*0030*/ 	.string	"Cuda compilation tools, release 13.0, V13.0.88"
        /*0030*/ 	.string	"Build cuda_13.0.r13.0/compiler.36424714_0"
        /*0030*/ 	.string	"-arch sm_100 -m 64 "



//--------------------- .note.nv.cuinfo           --------------------------
	.section	.note.nv.cuinfo,"",@"SHT_NOTE"
	.sectionflags	@"SHF_NOTE_NV_CUINFO"
        /*0018*/ 	.short	0x0002
        /*001a*/ 	.short	0x0064
        /*001c*/ 	.short	0x0082
	.zero		2


//--------------------- .nv.info                  --------------------------
	.section	.nv.info,"",@"SHT_CUDA_INFO"
	.align	4


	//----- nvinfo : EIATTR_REGCOUNT
	.align		4
        /*0000*/ 	.byte	0x04, 0x2f
        /*0002*/ 	.short	(.L_1 - .L_0)
	.align		4
.L_0:
        /*0004*/ 	.word	index@(_Z12prod_esc_gpuPfS_S_j)
        /*0008*/ 	.word	0x00000012


	//----- nvinfo : EIATTR_FRAME_SIZE
	.align		4
.L_1:
        /*000c*/ 	.byte	0x04, 0x11
        /*000e*/ 	.short	(.L_3 - .L_2)
	.align		4
.L_2:
        /*0010*/ 	.word	index@(_Z12prod_esc_gpuPfS_S_j)
        /*0014*/ 	.word	0x00000000


	//----- nvinfo : EIATTR_MIN_STACK_SIZE
	.align		4
.L_3:
        /*0018*/ 	.byte	0x04, 0x12
        /*001a*/ 	.short	(.L_5 - .L_4)
	.align		4
.L_4:
        /*001c*/ 	.word	index@(_Z12prod_esc_gpuPfS_S_j)
        /*0020*/ 	.word	0x00000000
.L_5:


//--------------------- .nv.compat                --------------------------
	.section	.nv.compat,"",@"SHT_CUDA_COMPAT_INFO"
	.align	4
        /*0000*/ 	.byte	0x02, 0x09, 0x00, 0x00, 0x02, 0x02, 0x01, 0x00, 0x02, 0x05, 0x05, 0x00, 0x03, 0x07, 0x01, 0x01
        /*0010*/ 	.byte	0x02, 0x03, 0x00, 0x00, 0x02, 0x06, 0x01, 0x00, 0x04, 0x0b, 0x08, 0x00, 0x09, 0x00, 0x00, 0x00
        /*0020*/ 	.byte	0x00, 0x00, 0x00, 0x00


//--------------------- .nv.info._Z12prod_esc_gpuPfS_S_j --------------------------
	.section	.nv.info._Z12prod_esc_gpuPfS_S_j,"",@"SHT_CUDA_INFO"
	.sectionflags	@""
	.align	4


	//----- nvinfo : EIATTR_CUDA_API_VERSION
	.align		4
        /*0000*/ 	.byte	0x04, 0x37
        /*0002*/ 	.short	(.L_7 - .L_6)
.L_6:
        /*0004*/ 	.word	0x00000082


	//----- nvinfo : EIATTR_KPARAM_INFO
	.align		4
.L_7:
        /*0008*/ 	.byte	0x04, 0x17
        /*000a*/ 	.short	(.L_9 - .L_8)
.L_8:
        /*000c*/ 	.word	0x00000000
        /*0010*/ 	.short	0x0003
        /*0012*/ 	.short	0x0018
        /*0014*/ 	.byte	0x00, 0xf0, 0x11, 0x00


	//----- nvinfo : EIATTR_KPARAM_INFO
	.align		4
.L_9:
        /*0018*/ 	.byte	0x04, 0x17
        /*001a*/ 	.short	(.L_11 - .L_10)
.L_10:
        /*001c*/ 	.word	0x00000000
        /*0020*/ 	.short	0x0002
        /*0022*/ 	.short	0x0010
        /*0024*/ 	.byte	0x00, 0xf5, 0x21, 0x00


	//----- nvinfo : EIATTR_KPARAM_INFO
	.align		4
.L_11:
        /*0028*/ 	.byte	0x04, 0x17
        /*002a*/ 	.short	(.L_13 - .L_12)
.L_12:
        /*002c*/ 	.word	0x00000000
        /*0030*/ 	.short	0x0001
        /*0032*/ 	.short	0x0008
        /*0034*/ 	.byte	0x00, 0xf5, 0x21, 0x00


	//----- nvinfo : EIATTR_KPARAM_INFO
	.align		4
.L_13:
        /*0038*/ 	.byte	0x04, 0x17
        /*003a*/ 	.short	(.L_15 - .L_14)
.L_14:
        /*003c*/ 	.word	0x00000000
        /*0040*/ 	.short	0x0000
        /*0042*/ 	.short	0x0000
        /*0044*/ 	.byte	0x00, 0xf5, 0x21, 0x00


	//----- nvinfo : EIATTR_SPARSE_MMA_MASK
	.align		4
.L_15:
        /*0048*/ 	.byte	0x03, 0x50
        /*004a*/ 	.short	0x0000


	//----- nvinfo : EIATTR_MAXREG_COUNT
	.align		4
        /*004c*/ 	.byte	0x03, 0x1b
        /*004e*/ 	.short	0x00ff


	//----- nvinfo : EIATTR_NUM_BARRIERS
	.align		4
        /*0050*/ 	.byte	0x02, 0x4c
        /*0052*/ 	.byte	0x01
	.zero		1


	//----- nvinfo : EIATTR_MERCURY_ISA_VERSION
	.align		4
        /*0054*/ 	.byte	0x03, 0x5f
        /*0056*/ 	.short	0x0101


	//----- nvinfo : EIATTR_VRC_CTA_INIT_COUNT
	.align		4
        /*0058*/ 	.byte	0x02, 0x4a
	.zero		1
	.zero		1


	//----- nvinfo : EIATTR_EXIT_INSTR_OFFSETS
	.align		4
        /*005c*/ 	.byte	0x04, 0x1c
        /*005e*/ 	.short	(.L_17 - .L_16)


	//   ....[0]....
.L_16:
        /*0060*/ 	.word	0x000002e0


	//   ....[1]....
        /*0064*/ 	.word	0x00000360


	//----- nvinfo : EIATTR_CRS_STACK_SIZE
	.align		4
.L_17:
        /*0068*/ 	.byte	0x04, 0x1e
        /*006a*/ 	.short	(.L_19 - .L_18)
.L_18:
        /*006c*/ 	.word	0x00000000


	//----- nvinfo : EIATTR_CBANK_PARAM_SIZE
	.align		4
.L_19:
        /*0070*/ 	.byte	0x03, 0x19
        /*0072*/ 	.short	0x001c


	//----- nvinfo : EIATTR_PARAM_CBANK
	.align		4
        /*0074*/ 	.byte	0x04, 0x0a
        /*0076*/ 	.short	(.L_21 - .L_20)
	.align		4
.L_20:
        /*0078*/ 	.word	index@(.nv.constant0._Z12prod_esc_gpuPfS_S_j)
        /*007c*/ 	.short	0x0380
        /*007e*/ 	.short	0x001c


	//----- nvinfo : EIATTR_SW_WAR
	.align		4
.L_21:
        /*0080*/ 	.byte	0x04, 0x36
        /*0082*/ 	.short	(.L_23 - .L_22)
.L_22:
        /*0084*/ 	.word	0x00000008
.L_23:


//--------------------- .nv.callgraph             --------------------------
	.section	.nv.callgraph,"",@"SHT_CUDA_CALLGRAPH"
	.align	4
	.sectionentsize	8
	.align		4
        /*0000*/ 	.word	0x00000000
	.align		4
        /*0004*/ 	.word	0xffffffff
	.align		4
        /*0008*/ 	.word	0x00000000
	.align		4
        /*000c*/ 	.word	0xfffffffe
	.align		4
        /*0010*/ 	.word	0x00000000
	.align		4
        /*0014*/ 	.word	0xfffffffd
	.align		4
        /*0018*/ 	.word	0x00000000
	.align		4
        /*001c*/ 	.word	0xfffffffc


//--------------------- .text._Z12prod_esc_gpuPfS_S_j --------------------------
	.section	.text._Z12prod_esc_gpuPfS_S_j,"ax",@progbits
	.align	128
        .global         _Z12prod_esc_gpuPfS_S_j
        .type           _Z12prod_esc_gpuPfS_S_j,@function
        .size           _Z12prod_esc_gpuPfS_S_j,(.L_x_6 - _Z12prod_esc_gpuPfS_S_j)
        .other          _Z12prod_esc_gpuPfS_S_j,@"STO_CUDA_ENTRY STV_DEFAULT"
_Z12prod_esc_gpuPfS_S_j:
.text._Z12prod_esc_gpuPfS_S_j:
[----:B------:R-:W-:Y:S01]  /*0000*/  LDC R1, c[0x0][0x37c] ;  /* 0x0000df00ff017b82 */ /* 0x000fe20000000800 */
[----:B------:R-:W0:Y:S01]  /*0010*/  S2R R12, SR_TID.X ;  /* 0x00000000000c7919 */ /* 0x000e220000002100 */
[----:B------:R-:W1:Y:S01]  /*0020*/  LDCU UR4, c[0x0][0x360] ;  /* 0x00006c00ff0477ac */ /* 0x000e620008000800 */
[----:B------:R-:W-:Y:S01]  /*0030*/  BSSY.RECONVERGENT B0, `(.L_x_0) ;  /* 0x0000016000007945 */ /* 0x000fe20003800200 */
[----:B------:R-:W-:Y:S01]  /*0040*/  IMAD.MOV.U32 R11, RZ, RZ, RZ ;  /* 0x000000ffff0b7224 */ /* 0x000fe200078e00ff */
[----:B------:R-:W0:Y:S01]  /*0050*/  S2R R13, SR_CTAID.X ;  /* 0x00000000000d7919 */ /* 0x000e220000002500 */
[----:B------:R-:W2:Y:S01]  /*0060*/  LDCU UR5, c[0x0][0x398] ;  /* 0x00007300ff0577ac */ /* 0x000ea20008000800 */
[----:B------:R-:W3:Y:S01]  /*0070*/  LDCU.64 UR6, c[0x0][0x358] ;  /* 0x00006b00ff0677ac */ /* 0x000ee20008000a00 */
[----:B-1----:R-:W-:Y:S02]  /*0080*/  IMAD.U32 R10, RZ, RZ, UR4 ;  /* 0x00000004ff0a7e24 */ /* 0x002fe4000f8e00ff */
[----:B0-----:R-:W-:-:S05]  /*0090*/  IMAD R0, R13, UR4, R12 ;  /* 0x000000040d007c24 */ /* 0x001fca000f8e020c */
[----:B--2---:R-:W-:-:S13]  /*00a0*/  ISETP.GE.U32.AND P0, PT, R0, UR5, PT ;  /* 0x0000000500007c0c */ /* 0x004fda000bf06070 */
[----:B---3--:R-:W-:Y:S05]  /*00b0*/  @P0 BRA `(.L_x_1) ;  /* 0x0000000000340947 */ /* 0x008fea0003800000 */
[----:B------:R-:W0:Y:S01]  /*00c0*/  LDC.64 R6, c[0x0][0x380] ;  /* 0x0000e000ff067b82 */ /* 0x000e220000000a00 */
[----:B------:R-:W1:Y:S01]  /*00d0*/  LDCU UR4, c[0x0][0x370] ;  /* 0x00006e00ff0477ac */ /* 0x000e620008000800 */
[----:B------:R-:W-:-:S06]  /*00e0*/  HFMA2 R11, -RZ, RZ, 0, 0 ;  /* 0x00000000ff0b7431 */ /* 0x000fcc00000001ff */
[----:B------:R-:W2:Y:S01]  /*00f0*/  LDC.64 R8, c[0x0][0x388] ;  /* 0x0000e200ff087b82 */ /* 0x000ea20000000a00 */
[----:B-1----:R-:W-:-:S07]  /*0100*/  IMAD R15, R10, UR4, RZ ;  /* 0x000000040a0f7c24 */ /* 0x002fce000f8e02ff */
.L_x_2:
[----:B0-----:R-:W-:-:S04]  /*0110*/  IMAD.WIDE R2, R0, 0x4, R6 ;  /* 0x0000000400027825 */ /* 0x001fc800078e0206 */
[----:B--2---:R-:W-:Y:S02]  /*0120*/  IMAD.WIDE R4, R0, 0x4, R8 ;  /* 0x0000000400047825 */ /* 0x004fe400078e0208 */
[----:B------:R-:W2:Y:S04]  /*0130*/  LDG.E R2, desc[UR6][R2.64] ;  /* 0x0000000602027981 */ /* 0x000ea8000c1e1900 */
[----:B------:R-:W2:Y:S01]  /*0140*/  LDG.E R4, desc[UR6][R4.64] ;  /* 0x0000000604047981 */ /* 0x000ea2000c1e1900 */
[----:B------:R-:W-:-:S05]  /*0150*/  IMAD.IADD R0, R15, 0x1, R0 ;  /* 0x000000010f007824 */ /* 0x000fca00078e0200 */
[----:B------:R-:W-:Y:S01]  /*0160*/  ISETP.GE.U32.AND P0, PT, R0, UR5, PT ;  /* 0x0000000500007c0c */ /* 0x000fe2000bf06070 */
[----:B--2---:R-:W-:-:S12]  /*0170*/  FFMA R11, R2, R4, R11 ;  /* 0x00000004020b7223 */ /* 0x004fd8000000000b */
[----:B------:R-:W-:Y:S05]  /*0180*/  @!P0 BRA `(.L_x_2) ;  /* 0xfffffffc00e08947 */ /* 0x000fea000383ffff */
.L_x_1:
[----:B------:R-:W-:Y:S05]  /*0190*/  BSYNC.RECONVERGENT B0 ;  /* 0x0000000000007941 */ /* 0x000fea0003800200 */
.L_x_0:
[----:B------:R-:W0:Y:S01]  /*01a0*/  S2UR UR5, SR_CgaCtaId ;  /* 0x00000000000579c3 */ /* 0x000e220000008800 */
[----:B------:R-:W-:Y:S01]  /*01b0*/  UMOV UR4, 0x400 ;  /* 0x0000040000047882 */ /* 0x000fe20000000000 */
[----:B------:R-:W-:Y:S02]  /*01c0*/  ISETP.GE.U32.AND P1, PT, R10, 0x2, PT ;  /* 0x000000020a00780c */ /* 0x000fe40003f26070 */
[----:B------:R-:W-:Y:S01]  /*01d0*/  ISETP.NE.AND P0, PT, R12, RZ, PT ;  /* 0x000000ff0c00720c */ /* 0x000fe20003f05270 */
[----:B0-----:R-:W-:-:S06]  /*01e0*/  ULEA UR4, UR5, UR4, 0x18 ;  /* 0x0000000405047291 */ /* 0x001fcc000f8ec0ff */
[----:B------:R-:W-:-:S05]  /*01f0*/  LEA R0, R12, UR4, 0x2 ;  /* 0x000000040c007c11 */ /* 0x000fca000f8e10ff */
[----:B------:R0:W-:Y:S01]  /*0200*/  STS [R0], R11 ;  /* 0x0000000b00007388 */ /* 0x0001e20000000800 */
[----:B------:R-:W-:Y:S06]  /*0210*/  BAR.SYNC.DEFER_BLOCKING 0x0 ;  /* 0x0000000000007b1d */ /* 0x000fec0000010000 */
[----:B------:R-:W-:Y:S05]  /*0220*/  @!P1 BRA `(.L_x_3) ;  /* 0x00000000002c9947 */ /* 0x000fea0003800000 */
.L_x_4:
[----:B------:R-:W-:-:S04]  /*0230*/  SHF.R.U32.HI R5, RZ, 0x1, R10 ;  /* 0x00000001ff057819 */ /* 0x000fc8000001160a */
[----:B------:R-:W-:-:S13]  /*0240*/  ISETP.GE.U32.AND P1, PT, R12, R5, PT ;  /* 0x000000050c00720c */ /* 0x000fda0003f26070 */
[----:B------:R-:W-:Y:S01]  /*0250*/  @!P1 LEA R2, R5, R0, 0x2 ;  /* 0x0000000005029211 */ /* 0x000fe200078e10ff */
[----:B------:R-:W-:Y:S05]  /*0260*/  @!P1 LDS R3, [R0] ;  /* 0x0000000000039984 */ /* 0x000fea0000000800 */
[----:B------:R-:W1:Y:S02]  /*0270*/  @!P1 LDS R2, [R2] ;  /* 0x0000000002029984 */ /* 0x000e640000000800 */
[----:B-1----:R-:W-:-:S05]  /*0280*/  @!P1 FADD R3, R2, R3 ;  /* 0x0000000302039221 */ /* 0x002fca0000000000 */
[----:B------:R1:W-:Y:S01]  /*0290*/  @!P1 STS [R0], R3 ;  /* 0x0000000300009388 */ /* 0x0003e20000000800 */
[----:B------:R-:W-:Y:S01]  /*02a0*/  BAR.SYNC.DEFER_BLOCKING 0x0 ;  /* 0x0000000000007b1d */ /* 0x000fe20000010000 */
[----:B------:R-:W-:Y:S02]  /*02b0*/  ISETP.GT.U32.AND P1, PT, R10, 0x3, PT ;  /* 0x000000030a00780c */ /* 0x000fe40003f24070 */
[----:B------:R-:W-:-:S11]  /*02c0*/  MOV R10, R5 ;  /* 0x00000005000a7202 */ /* 0x000fd60000000f00 */
[----:B-1----:R-:W-:Y:S05]  /*02d0*/  @P1 BRA `(.L_x_4) ;  /* 0xfffffffc00d41947 */ /* 0x002fea000383ffff */
.L_x_3:
[----:B------:R-:W-:Y:S05]  /*02e0*/  @P0 EXIT ;  /* 0x000000000000094d */ /* 0x000fea0003800000 */
[----:B------:R-:W1:Y:S01]  /*02f0*/  S2UR UR5, SR_CgaCtaId ;  /* 0x00000000000579c3 */ /* 0x000e620000008800 */
[----:B------:R-:W-:-:S07]  /*0300*/  UMOV UR4, 0x400 ;  /* 0x0000040000047882 */ /* 0x000fce0000000000 */
[----:B------:R-:W2:Y:S01]  /*0310*/  LDC.64 R2, c[0x0][0x390] ;  /* 0x0000e400ff027b82 */ /* 0x000ea20000000a00 */
[----:B-1----:R-:W-:Y:S01]  /*0320*/  ULEA UR4, UR5, UR4, 0x18 ;  /* 0x0000000405047291 */ /* 0x002fe2000f8ec0ff */
[----:B--2---:R-:W-:-:S08]  /*0330*/  IMAD.WIDE.U32 R2, R13, 0x4, R2 ;  /* 0x000000040d027825 */ /* 0x004fd000078e0002 */
[----:B------:R-:W1:Y:S04]  /*0340*/  LDS R5, [UR4] ;  /* 0x00000004ff057984 */ /* 0x000e680008000800 */
[----:B-1----:R-:W-:Y:S01]  /*0350*/  STG.E desc[UR6][R2.64], R5 ;  /* 0x0000000502007986 */ /* 0x002fe2000c101906 */
[----:B------:R-:W-:Y:S05]  /*0360*/  EXIT ;  /* 0x000000000000794d */ /* 0x000fea0003800000 */
.L_x_5:
[----:B------:R-:W-:-:S00]  /*0370*/  BRA `(.L_x_5) ;  /* 0xfffffffc00fc7947 */ /* 0x000fc0000383ffff */
[----:B------:R-:W-:-:S00]  /*0380*/  NOP ;  /* 0x0000000000007918 */ /* 0x000fc00000000000 */
[----:B------:R-:W-:-:S00]  /*0390*/  NOP ;  /* 0x0000000000007918 */ /* 0x000fc00000000000 */
[----:B------:R-:W-:-:S00]  /*03a0*/  NOP ;  /* 0x0000000000007918 */ /* 0x000fc00000000000 */
[----:B------:R-:W-:-:S00]  /*03b0*/  NOP ;  /* 0x0000000000007918 */ /* 0x000fc00000000000 */
[----:B------:R-:W-:-:S00]  /*03c0*/  NOP ;  /* 0x0000000000007918 */ /* 0x000fc00000000000 */
[----:B------:R-:W-:-:S00]  /*03d0*/  NOP ;  /* 0x0000000000007918 */ /* 0x000fc00000000000 */
[----:B------:R-:W-:-:S00]  /*03e0*/  NOP ;  /* 0x0000000000007918 */ /* 0x000fc00000000000 */
[----:B------:R-:W-:-:S00]  /*03f0*/  NOP ;  /* 0x0000000000007918 */ /* 0x000fc00000000000 */
.L_x_6:


//--------------------- .nv.shared._Z12prod_esc_gpuPfS_S_j --------------------------
	.section	.nv.shared._Z12prod_esc_gpuPfS_S_j,"aw",@nobits
	.sectionflags	@""
	.align	4
.nv.shared._Z12prod_esc_gpuPfS_S_j:
	.zero		1152


//--------------------- .nv.shared.reserved.0     --------------------------
	.section	.nv.shared.reserved.0,"aw",@nobits
	.weak		__nv_reservedSMEM_offset_0_alias
	.size		__nv_reservedSMEM_offset_0_alias, 0, 64
	.other		__nv_reservedSMEM_offset_0_alias,@"STO_CUDA_RESERVED_SHARED STV_DEFAULT"
__nv_reservedSMEM_offset_0_alias:
	.zero		0
	.zero		64


//--------------------- .nv.constant0._Z12prod_esc_gpuPfS_S_j --------------------------
	.section	.nv.constant0._Z12prod_esc_gpuPfS_S_j,"a",@progbits
	.sectionflags	@""
	.align	4
.nv.constant0._Z12prod_esc_gpuPfS_S_j:
	.zero		924


//--------------------- SYMBOLS --------------------------

	.type		.nv.reservedSmem.offset0,@object
	.size		.nv.reservedSmem.offset0,0x4
	.type		.nv.reservedSmem.cap,@object
	.size		.nv.reservedSmem.cap,0x4
